	.headerflags	@"EF_CUDA_TEXMODE_UNIFIED EF_CUDA_64BIT_ADDRESS EF_CUDA_ACCELERATORS EF_CUDA_SM90 EF_CUDA_VIRTUAL_SM(EF_CUDA_SM90)"
	.elftype	@"ET_EXEC"


//--------------------- .nv.info                  --------------------------
	.section	.nv.info,"",@"SHT_CUDA_INFO"
	.align	4


	//----- nvinfo : EIATTR_REGCOUNT
	.align		4
        /*0000*/ 	.byte	0x04, 0x2f
        /*0002*/ 	.short	(.L_3 - .L_2)
	.align		4
.L_2:
        /*0004*/ 	.word	index@(triton_poi_fused__native_batch_norm_legit_no_training_convolution_hardtanh_84)
        /*0008*/ 	.word	0x00000016


	//----- nvinfo : EIATTR_MIN_STACK_SIZE
	.align		4
.L_3:
        /*000c*/ 	.byte	0x04, 0x12
        /*000e*/ 	.short	(.L_5 - .L_4)
	.align		4
.L_4:
        /*0010*/ 	.word	index@(triton_poi_fused__native_batch_norm_legit_no_training_convolution_hardtanh_84)
        /*0014*/ 	.word	0x00000000


	//----- nvinfo : EIATTR_FRAME_SIZE
	.align		4
.L_5:
        /*0018*/ 	.byte	0x04, 0x11
        /*001a*/ 	.short	(.L_7 - .L_6)
	.align		4
.L_6:
        /*001c*/ 	.word	index@(triton_poi_fused__native_batch_norm_legit_no_training_convolution_hardtanh_84)
        /*0020*/ 	.word	0x00000000


	//----- nvinfo : EIATTR_MIN_STACK_SIZE
	.align		4
.L_7:
        /*0024*/ 	.byte	0x04, 0x12
        /*0026*/ 	.short	(.L_9 - .L_8)
	.align		4
.L_8:
        /*0028*/ 	.word	index@(triton_poi_fused__native_batch_norm_legit_no_training_convolution_hardtanh_84)
        /*002c*/ 	.word	0x00000000
.L_9:


//--------------------- .nv.info.triton_poi_fused__native_batch_norm_legit_no_training_convolution_hardtanh_84 --------------------------
	.section	.nv.info.triton_poi_fused__native_batch_norm_legit_no_training_convolution_hardtanh_84,"",@"SHT_CUDA_INFO"
	.sectionflags	@""
	.align	4


	//----- nvinfo : EIATTR_CUDA_API_VERSION
	.align		4
        /*0000*/ 	.byte	0x04, 0x37
        /*0002*/ 	.short	(.L_11 - .L_10)
.L_10:
        /*0004*/ 	.word	0x0000007c


	//----- nvinfo : EIATTR_KPARAM_INFO
	.align		4
.L_11:
        /*0008*/ 	.byte	0x04, 0x17
        /*000a*/ 	.short	(.L_13 - .L_12)
.L_12:
        /*000c*/ 	.word	0x00000000
        /*0010*/ 	.short	0x0007
        /*0012*/ 	.short	0x0038
        /*0014*/ 	.byte	0x00, 0xf0, 0x11, 0x00


	//----- nvinfo : EIATTR_KPARAM_INFO
	.align		4
.L_13:
        /*0018*/ 	.byte	0x04, 0x17
        /*001a*/ 	.short	(.L_15 - .L_14)
.L_14:
        /*001c*/ 	.word	0x00000000
        /*0020*/ 	.short	0x0006
        /*0022*/ 	.short	0x0030
        /*0024*/ 	.byte	0x00, 0xf4, 0x21, 0x00


	//----- nvinfo : EIATTR_KPARAM_INFO
	.align		4
.L_15:
        /*0028*/ 	.byte	0x04, 0x17
        /*002a*/ 	.short	(.L_17 - .L_16)
.L_16:
        /*002c*/ 	.word	0x00000000
        /*0030*/ 	.short	0x0005
        /*0032*/ 	.short	0x0028
        /*0034*/ 	.byte	0x00, 0xf4, 0x21, 0x00


	//----- nvinfo : EIATTR_KPARAM_INFO
	.align		4
.L_17:
        /*0038*/ 	.byte	0x04, 0x17
        /*003a*/ 	.short	(.L_19 - .L_18)
.L_18:
        /*003c*/ 	.word	0x00000000
        /*0040*/ 	.short	0x0004
        /*0042*/ 	.short	0x0020
        /*0044*/ 	.byte	0x00, 0xf4, 0x21, 0x00


	//----- nvinfo : EIATTR_KPARAM_INFO
	.align		4
.L_19:
        /*0048*/ 	.byte	0x04, 0x17
        /*004a*/ 	.short	(.L_21 - .L_20)
.L_20:
        /*004c*/ 	.word	0x00000000
        /*0050*/ 	.short	0x0003
        /*0052*/ 	.short	0x0018
        /*0054*/ 	.byte	0x00, 0xf4, 0x21, 0x00


	//----- nvinfo : EIATTR_KPARAM_INFO
	.align		4
.L_21:
        /*0058*/ 	.byte	0x04, 0x17
        /*005a*/ 	.short	(.L_23 - .L_22)
.L_22:
        /*005c*/ 	.word	0x00000000
        /*0060*/ 	.short	0x0002
        /*0062*/ 	.short	0x0010
        /*0064*/ 	.byte	0x00, 0xf4, 0x21, 0x00


	//----- nvinfo : EIATTR_KPARAM_INFO
	.align		4
.L_23:
        /*0068*/ 	.byte	0x04, 0x17
        /*006a*/ 	.short	(.L_25 - .L_24)
.L_24:
        /*006c*/ 	.word	0x00000000
        /*0070*/ 	.short	0x0001
        /*0072*/ 	.short	0x0008
        /*0074*/ 	.byte	0x00, 0xf4, 0x21, 0x00


	//----- nvinfo : EIATTR_KPARAM_INFO
	.align		4
.L_25:
        /*0078*/ 	.byte	0x04, 0x17
        /*007a*/ 	.short	(.L_27 - .L_26)
.L_26:
        /*007c*/ 	.word	0x00000000
        /*0080*/ 	.short	0x0000
        /*0082*/ 	.short	0x0000
        /*0084*/ 	.byte	0x00, 0xf4, 0x21, 0x00


	//----- nvinfo : EIATTR_SPARSE_MMA_MASK
	.align		4
.L_27:
        /*0088*/ 	.byte	0x03, 0x50
        /*008a*/ 	.short	0x0000


	//----- nvinfo : EIATTR_MAXREG_COUNT
	.align		4
        /*008c*/ 	.byte	0x03, 0x1b
        /*008e*/ 	.short	0x00ff


	//----- nvinfo : EIATTR_EXIT_INSTR_OFFSETS
	.align		4
        /*0090*/ 	.byte	0x04, 0x1c
        /*0092*/ 	.short	(.L_29 - .L_28)


	//   ....[0]....
.L_28:
        /*0094*/ 	.word	0x00000380


	//   ....[1]....
        /*0098*/ 	.word	0x000003a0


	//----- nvinfo : EIATTR_REQNTID
	.align		4
.L_29:
        /*009c*/ 	.byte	0x04, 0x10
        /*009e*/ 	.short	(.L_31 - .L_30)
.L_30:
        /*00a0*/ 	.word	0x00000080
        /*00a4*/ 	.word	0x00000001
        /*00a8*/ 	.word	0x00000001


	//----- nvinfo : EIATTR_CBANK_PARAM_SIZE
	.align		4
.L_31:
        /*00ac*/ 	.byte	0x03, 0x19
        /*00ae*/ 	.short	0x003c


	//----- nvinfo : EIATTR_PARAM_CBANK
	.align		4
        /*00b0*/ 	.byte	0x04, 0x0a
        /*00b2*/ 	.short	(.L_33 - .L_32)
	.align		4
.L_32:
        /*00b4*/ 	.word	index@(.nv.constant0.triton_poi_fused__native_batch_norm_legit_no_training_convolution_hardtanh_84)
        /*00b8*/ 	.short	0x0210
        /*00ba*/ 	.short	0x003c


	//----- nvinfo : EIATTR_SW_WAR
	.align		4
.L_33:
        /*00bc*/ 	.byte	0x04, 0x36
        /*00be*/ 	.short	(.L_35 - .L_34)
.L_34:
        /*00c0*/ 	.word	0x00000008
.L_35:


//--------------------- .nv.callgraph             --------------------------
	.section	.nv.callgraph,"",@"SHT_CUDA_CALLGRAPH"
	.align	4
	.sectionentsize	8
	.align		4
        /*0000*/ 	.word	0x00000000
	.align		4
        /*0004*/ 	.word	0xffffffff
	.align		4
        /*0008*/ 	.word	0x00000000
	.align		4
        /*000c*/ 	.word	0xfffffffe
	.align		4
        /*0010*/ 	.word	0x00000000
	.align		4
        /*0014*/ 	.word	0xfffffffd
	.align		4
        /*0018*/ 	.word	0x00000000
	.align		4
        /*001c*/ 	.word	0xfffffffc


//--------------------- .nv.constant4             --------------------------
	.section	.nv.constant4,"a",@progbits
	.align	8
	.align		8
.nv.constant4:
        /*0000*/ 	.dword	_$_str
	.align		8
        /*0008*/ 	.dword	_$_str_$_2


//--------------------- .text.triton_poi_fused__native_batch_norm_legit_no_training_convolution_hardtanh_84 --------------------------
	.section	.text.triton_poi_fused__native_batch_norm_legit_no_training_convolution_hardtanh_84,"ax",@progbits
	.align	128
        .global         triton_poi_fused__native_batch_norm_legit_no_training_convolution_hardtanh_84
        .type           triton_poi_fused__native_batch_norm_legit_no_training_convolution_hardtanh_84,@function
        .size           triton_poi_fused__native_batch_norm_legit_no_training_convolution_hardtanh_84,(.L_x_1 - triton_poi_fused__native_batch_norm_legit_no_training_convolution_hardtanh_84)
        .other          triton_poi_fused__native_batch_norm_legit_no_training_convolution_hardtanh_84,@"STO_CUDA_ENTRY STV_DEFAULT"
triton_poi_fused__native_batch_norm_legit_no_training_convolution_hardtanh_84:
.text.triton_poi_fused__native_batch_norm_legit_no_training_convolution_hardtanh_84:
[----:B------:R-:W0:Y:S01]  /*0000*/  LDC R1, c[0x0][0x28] ;  /* 0x00000a00ff017b82 */ /* 0x000e220000000800 */
[----:B------:R-:W1:Y:S07]  /*0010*/  S2R R2, SR_TID.X ;  /* 0x0000000000027919 */ /* 0x000e6e0000002100 */
[----:B------:R-:W2:Y:S01]  /*0020*/  LDC.64 R12, c[0x0][0x228] ;  /* 0x00008a00ff0c7b82 */ /* 0x000ea20000000a00 */
[----:B------:R-:W-:Y:S01]  /*0030*/  ULDC.64 UR4, c[0x0][0x208] ;  /* 0x0000820000047ab9 */ /* 0x000fe20000000a00 */
[----:B------:R-:W3:Y:S06]  /*0040*/  S2R R3, SR_CTAID.X ;  /* 0x0000000000037919 */ /* 0x000eec0000002500 */
[----:B------:R-:W4:Y:S08]  /*0050*/  LDC.64 R10, c[0x0][0x218] ;  /* 0x00008600ff0a7b82 */ /* 0x000f300000000a00 */
[----:B------:R-:W5:Y:S08]  /*0060*/  LDC.64 R6, c[0x0][0x210] ;  /* 0x00008400ff067b82 */ /* 0x000f700000000a00 */
[----:B------:R-:W5:Y:S01]  /*0070*/  LDC.64 R14, c[0x0][0x220] ;  /* 0x00008800ff0e7b82 */ /* 0x000f620000000a00 */
[----:B-1----:R-:W-:-:S07]  /*0080*/  LOP3.LUT R2, R2, 0x7f, RZ, 0xc0, !PT ;  /* 0x0000007f02027812 */ /* 0x002fce00078ec0ff */
[----:B------:R-:W1:Y:S01]  /*0090*/  LDC.64 R16, c[0x0][0x230] ;  /* 0x00008c00ff107b82 */ /* 0x000e620000000a00 */
[----:B---3--:R-:W-:Y:S01]  /*00a0*/  LEA R3, R3, R2, 0x7 ;  /* 0x0000000203037211 */ /* 0x008fe200078e38ff */
[----:B------:R-:W-:-:S03]  /*00b0*/  HFMA2.MMA R2, -RZ, RZ, 0, 0 ;  /* 0x00000000ff027435 */ /* 0x000fc600000001ff */
[----:B------:R-:W-:-:S07]  /*00c0*/  ISETP.GE.AND P0, PT, R3, 0x3a00, PT ;  /* 0x00003a000300780c */ /* 0x000fce0003f06270 */
[----:B------:R-:W-:-:S05]  /*00d0*/  IMAD.HI R0, R3, -0x72c234f7, R2 ;  /* 0x8d3dcb0903007827 */ /* 0x000fca00078e0202 */
[----:B------:R-:W-:-:S04]  /*00e0*/  SHF.R.U32.HI R5, RZ, 0x1f, R0 ;  /* 0x0000001fff057819 */ /* 0x000fc80000011600 */
[----:B------:R-:W-:Y:S02]  /*00f0*/  LEA.HI.SX32 R5, R0, R5, 0x1b ;  /* 0x0000000500057211 */ /* 0x000fe400078fdaff */
[----:B------:R-:W-:-:S03]  /*0100*/  MOV R0, RZ ;  /* 0x000000ff00007202 */ /* 0x000fc60000000f00 */
[----:B------:R-:W-:Y:S02]  /*0110*/  IMAD R19, R5, -0x3a, R3 ;  /* 0xffffffc605137824 */ /* 0x000fe400078e0203 */
[----:B------:R-:W3:Y:S02]  /*0120*/  LDC.64 R4, c[0x0][0x238] ;  /* 0x00008e00ff047b82 */ /* 0x000ee40000000a00 */
[----:B--2---:R-:W-:-:S05]  /*0130*/  IMAD.WIDE R12, R19, 0x4, R12 ;  /* 0x00000004130c7825 */ /* 0x004fca00078e020c */
[----:B------:R2:W3:Y:S01]  /*0140*/  @!P0 LDG.E.EL R0, desc[UR4][R12.64] ;  /* 0x000000040c008981 */ /* 0x0004e2000c2e1900 */
[----:B------:R-:W-:Y:S01]  /*0150*/  CS2R R8, SRZ ;  /* 0x0000000000087805 */ /* 0x000fe2000001ff00 */
[----:B----4-:R-:W-:-:S04]  /*0160*/  IMAD.WIDE R10, R19, 0x4, R10 ;  /* 0x00000004130a7825 */ /* 0x010fc800078e020a */
[----:B-----5:R-:W-:Y:S01]  /*0170*/  IMAD.WIDE R6, R3, 0x4, R6 ;  /* 0x0000000403067825 */ /* 0x020fe200078e0206 */
[----:B------:R4:W5:Y:S03]  /*0180*/  @!P0 LDG.E.EL R9, desc[UR4][R10.64] ;  /* 0x000000040a098981 */ /* 0x000966000c2e1900 */
[C---:B0-2---:R-:W-:Y:S01]  /*0190*/  IMAD.WIDE R12, R19.reuse, 0x4, R14 ;  /* 0x00000004130c7825 */ /* 0x045fe200078e020e */
[----:B------:R-:W5:Y:S03]  /*01a0*/  @!P0 LDG.E R2, desc[UR4][R6.64] ;  /* 0x0000000406028981 */ /* 0x000f66000c1e1900 */
[----:B-1----:R-:W-:Y:S01]  /*01b0*/  IMAD.WIDE R14, R19, 0x4, R16 ;  /* 0x00000004130e7825 */ /* 0x002fe200078e0210 */
[----:B------:R-:W2:Y:S01]  /*01c0*/  @!P0 LDG.E.EL R8, desc[UR4][R12.64] ;  /* 0x000000040c088981 */ /* 0x000ea2000c2e1900 */
[----:B------:R-:W-:-:S02]  /*01d0*/  CS2R R16, SRZ ;  /* 0x0000000000107805 */ /* 0x000fc4000001ff00 */
[----:B---3--:R-:W-:-:S04]  /*01e0*/  IMAD.WIDE R4, R19, 0x4, R4 ;  /* 0x0000000413047825 */ /* 0x008fc800078e0204 */
[----:B------:R-:W3:Y:S04]  /*01f0*/  @!P0 LDG.E.EL R16, desc[UR4][R14.64] ;  /* 0x000000040e108981 */ /* 0x000ee8000c2e1900 */
[----:B------:R0:W3:Y:S01]  /*0200*/  @!P0 LDG.E.EL R17, desc[UR4][R4.64] ;  /* 0x0000000404118981 */ /* 0x0000e2000c2e1900 */
[----:B----4-:R-:W-:Y:S01]  /*0210*/  HFMA2.MMA R11, -RZ, RZ, 1.625, 0 ;  /* 0x3e800000ff0b7435 */ /* 0x010fe200000001ff */
[----:B0-----:R-:W0:Y:S01]  /*0220*/  LDC.64 R4, c[0x0][0x240] ;  /* 0x00009000ff047b82 */ /* 0x001e220000000a00 */
[----:B------:R-:W-:-:S04]  /*0230*/  FADD R0, R0, 9.9999997473787516356e-06 ;  /* 0x3727c5ac00007421 */ /* 0x000fc80000000000 */
[----:B------:R-:W1:Y:S02]  /*0240*/  MUFU.SQRT R18, R0 ;  /* 0x0000000000127308 */ /* 0x000e640000002000 */
[C---:B-1----:R-:W-:Y:S02]  /*0250*/  FSETP.GT.AND P1, PT, R18.reuse, 8.50705917302346158658e+37, PT ;  /* 0x7e8000001200780b */ /* 0x042fe40003f24000 */
[----:B------:R-:W-:-:S11]  /*0260*/  FSETP.GEU.AND P2, PT, R18, 1.175494350822287508e-38, PT ;  /* 0x008000001200780b */ /* 0x000fd60003f4e000 */
[----:B------:R-:W-:-:S04]  /*0270*/  @P1 FMUL R18, R18, 0.25 ;  /* 0x3e80000012121820 */ /* 0x000fc80000400000 */
[----:B------:R-:W-:-:S06]  /*0280*/  @!P2 FMUL R18, R18, 16777216 ;  /* 0x4b8000001212a820 */ /* 0x000fcc0000400000 */
[----:B------:R-:W1:Y:S01]  /*0290*/  MUFU.RCP R18, R18 ;  /* 0x0000001200127308 */ /* 0x000e620000001000 */
[----:B------:R-:W-:Y:S01]  /*02a0*/  FSEL R11, R11, 1, P1 ;  /* 0x3f8000000b0b7808 */ /* 0x000fe20000800000 */
[----:B-----5:R-:W-:-:S04]  /*02b0*/  FADD R13, R9, R2 ;  /* 0x00000002090d7221 */ /* 0x020fc80000000000 */
[----:B------:R-:W-:Y:S01]  /*02c0*/  @!P2 FMUL R11, R11, 16777216 ;  /* 0x4b8000000b0ba820 */ /* 0x000fe20000400000 */
[----:B--2---:R-:W-:-:S03]  /*02d0*/  FADD R8, R13, -R8 ;  /* 0x800000080d087221 */ /* 0x004fc60000000000 */
[----:B-1----:R-:W-:-:S04]  /*02e0*/  FMUL R11, R18, R11 ;  /* 0x0000000b120b7220 */ /* 0x002fc80000400000 */
[----:B------:R-:W-:-:S04]  /*02f0*/  FMUL R8, R8, R11 ;  /* 0x0000000b08087220 */ /* 0x000fc80000400000 */
[----:B---3--:R-:W-:-:S05]  /*0300*/  FFMA R8, R8, R16, R17 ;  /* 0x0000001008087223 */ /* 0x008fca0000000011 */
[----:B------:R-:W-:-:S04]  /*0310*/  FSETP.GTU.AND P1, PT, R8, RZ, PT ;  /* 0x000000ff0800720b */ /* 0x000fc80003f2c000 */
[----:B------:R-:W-:-:S04]  /*0320*/  FSEL R9, R8, RZ, P1 ;  /* 0x000000ff08097208 */ /* 0x000fc80000800000 */
[C---:B------:R-:W-:Y:S01]  /*0330*/  FSETP.GEU.AND P1, PT, R9.reuse, 6, PT ;  /* 0x40c000000900780b */ /* 0x040fe20003f2e000 */
[----:B------:R1:W-:Y:S01]  /*0340*/  @!P0 STG.E desc[UR4][R6.64], R13 ;  /* 0x0000000d06008986 */ /* 0x0003e2000c101904 */
[----:B------:R-:W-:Y:S01]  /*0350*/  FSETP.NAN.AND P2, PT, R9, R9, PT ;  /* 0x000000090900720b */ /* 0x000fe20003f48000 */
[----:B0-----:R-:W-:-:S10]  /*0360*/  IMAD.WIDE R2, R3, 0x4, R4 ;  /* 0x0000000403027825 */ /* 0x001fd400078e0204 */
[----:B------:R-:W-:Y:S01]  /*0370*/  @P1 SEL R9, R9, 0x40c00000, P2 ;  /* 0x40c0000009091807 */ /* 0x000fe20001000000 */
[----:B-1----:R-:W-:Y:S06]  /*0380*/  @P0 EXIT ;  /* 0x000000000000094d */ /* 0x002fec0003800000 */
[----:B------:R-:W-:Y:S01]  /*0390*/  STG.E desc[UR4][R2.64], R9 ;  /* 0x0000000902007986 */ /* 0x000fe2000c101904 */
[----:B------:R-:W-:Y:S05]  /*03a0*/  EXIT ;  /* 0x000000000000794d */ /* 0x000fea0003800000 */
.L_x_0:
[----:B------:R-:W-:-:S00]  /*03b0*/  BRA `(.L_x_0) ;  /* 0xfffffffc00fc7947 */ /* 0x000fc0000383ffff */
[----:B------:R-:W-:-:S00]  /*03c0*/  NOP ;  /* 0x0000000000007918 */ /* 0x000fc00000000000 */
        /* <DEDUP_REMOVED lines=11> */
.L_x_1:


//--------------------- .nv.global.init           --------------------------
	.section	.nv.global.init,"aw",@progbits
.nv.global.init:
	.type		_$_str,@object
	.size		_$_str,(_$_str_$_2 - _$_str)
_$_str:
        /*0000*/ 	.byte	0x5f, 0x5f, 0x43, 0x55, 0x44, 0x41, 0x5f, 0x46, 0x54, 0x5a, 0x00
	.type		_$_str_$_2,@object
	.size		_$_str_$_2,(.L_1 - _$_str_$_2)
_$_str_$_2:
        /*000b*/ 	.byte	0x5f, 0x5f, 0x43, 0x55, 0x44, 0x41, 0x5f, 0x50, 0x52, 0x45, 0x43, 0x5f, 0x53, 0x51, 0x52, 0x54
        /*001b*/ 	.byte	0x00
.L_1:


//--------------------- .nv.constant0.triton_poi_fused__native_batch_norm_legit_no_training_convolution_hardtanh_84 --------------------------
	.section	.nv.constant0.triton_poi_fused__native_batch_norm_legit_no_training_convolution_hardtanh_84,"a",@progbits
	.sectionflags	@""
	.align	4
.nv.constant0.triton_poi_fused__native_batch_norm_legit_no_training_convolution_hardtanh_84:
	.zero		588
